//
// Generated by NVIDIA NVVM Compiler
//
// Compiler Build ID: CL-36424714
// Cuda compilation tools, release 13.0, V13.0.88
// Based on NVVM 20.0.0
//

.version 9.0
.target sm_100
.address_size 64

	// .globl	_Z18sortBitonic_kernelPfiPi
.extern .shared .align 16 .b8 temp[];

.visible .entry _Z18sortBitonic_kernelPfiPi(
	.param .u64 .ptr .align 1 _Z18sortBitonic_kernelPfiPi_param_0,
	.param .u32 _Z18sortBitonic_kernelPfiPi_param_1,
	.param .u64 .ptr .align 1 _Z18sortBitonic_kernelPfiPi_param_2
)
{
	.reg .pred 	%p<15>;
	.reg .b32 	%r<32>;
	.reg .b32 	%f<16>;
	.reg .b64 	%rd<9>;

	ld.param.u64 	%rd3, [_Z18sortBitonic_kernelPfiPi_param_0];
	ld.param.u32 	%r15, [_Z18sortBitonic_kernelPfiPi_param_1];
	ld.param.u64 	%rd2, [_Z18sortBitonic_kernelPfiPi_param_2];
	cvta.to.global.u64 	%rd4, %rd3;
	mov.u32 	%r16, %ctaid.x;
	mov.u32 	%r1, %tid.y;
	mov.u32 	%r2, %ntid.y;
	setp.ge.s32 	%p1, %r1, %r15;
	mad.lo.s32 	%r3, %r15, %r16, %r1;
	mul.wide.u32 	%rd5, %r3, 4;
	add.s64 	%rd1, %rd4, %rd5;
	mov.f32 	%f15, 0f7F800000;
	@%p1 bra 	$L__BB0_2;
	ld.global.f32 	%f15, [%rd1];
$L__BB0_2:
	shl.b32 	%r17, %r2, 2;
	mov.u32 	%r18, temp;
	add.s32 	%r4, %r18, %r17;
	shl.b32 	%r19, %r1, 2;
	add.s32 	%r5, %r18, %r19;
	st.shared.f32 	[%r5], %f15;
	setp.eq.s64 	%p2, %rd2, 0;
	add.s32 	%r6, %r4, %r19;
	@%p2 bra 	$L__BB0_4;
	cvt.rn.f32.u32 	%f8, %r1;
	st.shared.f32 	[%r6], %f8;
$L__BB0_4:
	bar.sync 	0;
	setp.lt.u32 	%p3, %r2, 2;
	@%p3 bra 	$L__BB0_18;
	mov.b32 	%r30, 2;
$L__BB0_6:
	setp.eq.s32 	%p4, %r30, 0;
	@%p4 bra 	$L__BB0_17;
	and.b32  	%r8, %r30, %r1;
	mov.u32 	%r31, %r30;
$L__BB0_8:
	mov.u32 	%r9, %r31;
	shr.u32 	%r31, %r9, 1;
	xor.b32  	%r11, %r31, %r1;
	setp.le.u32 	%p5, %r11, %r1;
	@%p5 bra 	$L__BB0_16;
	setp.ne.s32 	%p6, %r8, 0;
	@%p6 bra 	$L__BB0_13;
	ld.shared.f32 	%f3, [%r5];
	shl.b32 	%r25, %r11, 2;
	add.s32 	%r12, %r18, %r25;
	ld.shared.f32 	%f4, [%r12];
	setp.leu.f32 	%p9, %f3, %f4;
	@%p9 bra 	$L__BB0_16;
	setp.eq.s64 	%p10, %rd2, 0;
	st.shared.f32 	[%r5], %f4;
	st.shared.f32 	[%r12], %f3;
	@%p10 bra 	$L__BB0_16;
	add.s32 	%r28, %r4, %r25;
	ld.shared.f32 	%f11, [%r6];
	ld.shared.f32 	%f12, [%r28];
	st.shared.f32 	[%r6], %f12;
	st.shared.f32 	[%r28], %f11;
	bra.uni 	$L__BB0_16;
$L__BB0_13:
	ld.shared.f32 	%f5, [%r5];
	shl.b32 	%r21, %r11, 2;
	add.s32 	%r13, %r18, %r21;
	ld.shared.f32 	%f6, [%r13];
	setp.geu.f32 	%p7, %f5, %f6;
	@%p7 bra 	$L__BB0_16;
	setp.eq.s64 	%p8, %rd2, 0;
	st.shared.f32 	[%r5], %f6;
	st.shared.f32 	[%r13], %f5;
	@%p8 bra 	$L__BB0_16;
	add.s32 	%r24, %r4, %r21;
	ld.shared.f32 	%f9, [%r6];
	ld.shared.f32 	%f10, [%r24];
	st.shared.f32 	[%r6], %f10;
	st.shared.f32 	[%r24], %f9;
$L__BB0_16:
	bar.sync 	0;
	setp.gt.u32 	%p11, %r9, 3;
	@%p11 bra 	$L__BB0_8;
$L__BB0_17:
	shl.b32 	%r30, %r30, 1;
	setp.le.u32 	%p12, %r30, %r2;
	@%p12 bra 	$L__BB0_6;
$L__BB0_18:
	setp.ge.s32 	%p13, %r1, %r15;
	@%p13 bra 	$L__BB0_21;
	setp.eq.s64 	%p14, %rd2, 0;
	ld.shared.f32 	%f13, [%r5];
	st.global.f32 	[%rd1], %f13;
	@%p14 bra 	$L__BB0_21;
	ld.shared.f32 	%f14, [%r6];
	cvt.rzi.s32.f32 	%r29, %f14;
	cvta.to.global.u64 	%rd6, %rd2;
	add.s64 	%rd8, %rd6, %rd5;
	st.global.u32 	[%rd8], %r29;
$L__BB0_21:
	ret;

}


// ===== COMPILED SASS (sm_100) =====

	.target	sm_100

	.elftype	@"ET_EXEC"


//--------------------- .note.nv.tkinfo           --------------------------
	.section	.note.nv.tkinfo,"",@"SHT_NOTE"
	.sectionflags	@"SHF_NOTE_NV_TKINFO"
	.tkinfo
        /*0018*/ 	.word	0x00000002
        /*0030*/ 	.string	""
        /*0030*/ 	.string	"ptxas"
        /*0030*/ 	.string	"Cuda compilation tools, release 13.0, V13.0.88"
        /*0030*/ 	.string	"Build cuda_13.0.r13.0/compiler.36424714_0"
        /*0030*/ 	.string	"-arch sm_100 -m 64 "



//--------------------- .note.nv.cuinfo           --------------------------
	.section	.note.nv.cuinfo,"",@"SHT_NOTE"
	.sectionflags	@"SHF_NOTE_NV_CUINFO"
        /*0018*/ 	.short	0x0002
        /*001a*/ 	.short	0x0064
        /*001c*/ 	.short	0x0082
	.zero		2


//--------------------- .nv.info                  --------------------------
	.section	.nv.info,"",@"SHT_CUDA_INFO"
	.align	4


	//----- nvinfo : EIATTR_REGCOUNT
	.align		4
        /*0000*/ 	.byte	0x04, 0x2f
        /*0002*/ 	.short	(.L_1 - .L_0)
	.align		4
.L_0:
        /*0004*/ 	.word	index@(_Z18sortBitonic_kernelPfiPi)
        /*0008*/ 	.word	0x00000010


	//----- nvinfo : EIATTR_FRAME_SIZE
	.align		4
.L_1:
        /*000c*/ 	.byte	0x04, 0x11
        /*000e*/ 	.short	(.L_3 - .L_2)
	.align		4
.L_2:
        /*0010*/ 	.word	index@(_Z18sortBitonic_kernelPfiPi)
        /*0014*/ 	.word	0x00000000


	//----- nvinfo : EIATTR_MIN_STACK_SIZE
	.align		4
.L_3:
        /*0018*/ 	.byte	0x04, 0x12
        /*001a*/ 	.short	(.L_5 - .L_4)
	.align		4
.L_4:
        /*001c*/ 	.word	index@(_Z18sortBitonic_kernelPfiPi)
        /*0020*/ 	.word	0x00000000
.L_5:


//--------------------- .nv.compat                --------------------------
	.section	.nv.compat,"",@"SHT_CUDA_COMPAT_INFO"
	.align	4
        /*0000*/ 	.byte	0x02, 0x09, 0x00, 0x00, 0x02, 0x02, 0x01, 0x00, 0x02, 0x05, 0x05, 0x00, 0x03, 0x07, 0x01, 0x01
        /*0010*/ 	.byte	0x02, 0x03, 0x00, 0x00, 0x02, 0x06, 0x01, 0x00, 0x04, 0x0b, 0x08, 0x00, 0x09, 0x00, 0x00, 0x00
        /*0020*/ 	.byte	0x00, 0x00, 0x00, 0x00


//--------------------- .nv.info._Z18sortBitonic_kernelPfiPi --------------------------
	.section	.nv.info._Z18sortBitonic_kernelPfiPi,"",@"SHT_CUDA_INFO"
	.sectionflags	@""
	.align	4


	//----- nvinfo : EIATTR_CUDA_API_VERSION
	.align		4
        /*0000*/ 	.byte	0x04, 0x37
        /*0002*/ 	.short	(.L_7 - .L_6)
.L_6:
        /*0004*/ 	.word	0x00000082


	//----- nvinfo : EIATTR_KPARAM_INFO
	.align		4
.L_7:
        /*0008*/ 	.byte	0x04, 0x17
        /*000a*/ 	.short	(.L_9 - .L_8)
.L_8:
        /*000c*/ 	.word	0x00000000
        /*0010*/ 	.short	0x0002
        /*0012*/ 	.short	0x0010
        /*0014*/ 	.byte	0x00, 0xf5, 0x21, 0x00


	//----- nvinfo : EIATTR_KPARAM_INFO
	.align		4
.L_9:
        /*0018*/ 	.byte	0x04, 0x17
        /*001a*/ 	.short	(.L_11 - .L_10)
.L_10:
        /*001c*/ 	.word	0x00000000
        /*0020*/ 	.short	0x0001
        /*0022*/ 	.short	0x0008
        /*0024*/ 	.byte	0x00, 0xf0, 0x11, 0x00


	//----- nvinfo : EIATTR_KPARAM_INFO
	.align		4
.L_11:
        /*0028*/ 	.byte	0x04, 0x17
        /*002a*/ 	.short	(.L_13 - .L_12)
.L_12:
        /*002c*/ 	.word	0x00000000
        /*0030*/ 	.short	0x0000
        /*0032*/ 	.short	0x0000
        /*0034*/ 	.byte	0x00, 0xf5, 0x21, 0x00


	//----- nvinfo : EIATTR_SPARSE_MMA_MASK
	.align		4
.L_13:
        /*0038*/ 	.byte	0x03, 0x50
        /*003a*/ 	.short	0x0000


	//----- nvinfo : EIATTR_MAXREG_COUNT
	.align		4
        /*003c*/ 	.byte	0x03, 0x1b
        /*003e*/ 	.short	0x00ff


	//----- nvinfo : EIATTR_NUM_BARRIERS
	.align		4
        /*0040*/ 	.byte	0x02, 0x4c
        /*0042*/ 	.byte	0x01
	.zero		1


	//----- nvinfo : EIATTR_MERCURY_ISA_VERSION
	.align		4
        /*0044*/ 	.byte	0x03, 0x5f
        /*0046*/ 	.short	0x0101


	//----- nvinfo : EIATTR_VRC_CTA_INIT_COUNT
	.align		4
        /*0048*/ 	.byte	0x02, 0x4a
	.zero		1
	.zero		1


	//----- nvinfo : EIATTR_EXIT_INSTR_OFFSETS
	.align		4
        /*004c*/ 	.byte	0x04, 0x1c
        /*004e*/ 	.short	(.L_15 - .L_14)


	//   ....[0]....
.L_14:
        /*0050*/ 	.word	0x000004f0


	//   ....[1]....
        /*0054*/ 	.word	0x00000550


	//   ....[2]....
        /*0058*/ 	.word	0x000005b0


	//----- nvinfo : EIATTR_CRS_STACK_SIZE
	.align		4
.L_15:
        /*005c*/ 	.byte	0x04, 0x1e
        /*005e*/ 	.short	(.L_17 - .L_16)
.L_16:
        /*0060*/ 	.word	0x00000000


	//----- nvinfo : EIATTR_CBANK_PARAM_SIZE
	.align		4
.L_17:
        /*0064*/ 	.byte	0x03, 0x19
        /*0066*/ 	.short	0x0018


	//----- nvinfo : EIATTR_PARAM_CBANK
	.align		4
        /*0068*/ 	.byte	0x04, 0x0a
        /*006a*/ 	.short	(.L_19 - .L_18)
	.align		4
.L_18:
        /*006c*/ 	.word	index@(.nv.constant0._Z18sortBitonic_kernelPfiPi)
        /*0070*/ 	.short	0x0380
        /*0072*/ 	.short	0x0018


	//----- nvinfo : EIATTR_SW_WAR
	.align		4
.L_19:
        /*0074*/ 	.byte	0x04, 0x36
        /*0076*/ 	.short	(.L_21 - .L_20)
.L_20:
        /*0078*/ 	.word	0x00000008
.L_21:


//--------------------- .nv.callgraph             --------------------------
	.section	.nv.callgraph,"",@"SHT_CUDA_CALLGRAPH"
	.align	4
	.sectionentsize	8
	.align		4
        /*0000*/ 	.word	0x00000000
	.align		4
        /*0004*/ 	.word	0xffffffff
	.align		4
        /*0008*/ 	.word	0x00000000
	.align		4
        /*000c*/ 	.word	0xfffffffe
	.align		4
        /*0010*/ 	.word	0x00000000
	.align		4
        /*0014*/ 	.word	0xfffffffd
	.align		4
        /*0018*/ 	.word	0x00000000
	.align		4
        /*001c*/ 	.word	0xfffffffc


//--------------------- .text._Z18sortBitonic_kernelPfiPi --------------------------
	.section	.text._Z18sortBitonic_kernelPfiPi,"ax",@progbits
	.align	128
        .global         _Z18sortBitonic_kernelPfiPi
        .type           _Z18sortBitonic_kernelPfiPi,@function
        .size           _Z18sortBitonic_kernelPfiPi,(.L_x_8 - _Z18sortBitonic_kernelPfiPi)
        .other          _Z18sortBitonic_kernelPfiPi,@"STO_CUDA_ENTRY STV_DEFAULT"
_Z18sortBitonic_kernelPfiPi:
.text._Z18sortBitonic_kernelPfiPi:
[----:B------:R-:W-:Y:S01]  /*0000*/  LDC R1, c[0x0][0x37c] ;  /* 0x0000df00ff017b82 */ /* 0x000fe20000000800 */
[----:B------:R-:W0:Y:S07]  /*0010*/  S2R R8, SR_TID.Y ;  /* 0x0000000000087919 */ /* 0x000e2e0000002200 */
[----:B------:R-:W0:Y:S01]  /*0020*/  LDC R5, c[0x0][0x388] ;  /* 0x0000e200ff057b82 */ /* 0x000e220000000800 */
[----:B------:R-:W1:Y:S01]  /*0030*/  LDCU.64 UR10, c[0x0][0x358] ;  /* 0x00006b00ff0a77ac */ /* 0x000e620008000a00 */
[----:B------:R-:W-:Y:S01]  /*0040*/  IMAD.MOV.U32 R0, RZ, RZ, 0x7f800000 ;  /* 0x7f800000ff007424 */ /* 0x000fe200078e00ff */
[----:B------:R-:W2:Y:S05]  /*0050*/  LDCU.64 UR6, c[0x0][0x390] ;  /* 0x00007200ff0677ac */ /* 0x000eaa0008000a00 */
[----:B------:R-:W3:Y:S08]  /*0060*/  S2UR UR4, SR_CTAID.X ;  /* 0x00000000000479c3 */ /* 0x000ef00000002500 */
[----:B------:R-:W4:Y:S01]  /*0070*/  LDC.64 R2, c[0x0][0x380] ;  /* 0x0000e000ff027b82 */ /* 0x000f220000000a00 */
[----:B0-----:R-:W-:Y:S01]  /*0080*/  ISETP.GE.AND P0, PT, R8, R5, PT ;  /* 0x000000050800720c */ /* 0x001fe20003f06270 */
[----:B---3--:R-:W-:-:S04]  /*0090*/  IMAD R5, R5, UR4, R8 ;  /* 0x0000000405057c24 */ /* 0x008fc8000f8e0208 */
[----:B----4-:R-:W-:-:S08]  /*00a0*/  IMAD.WIDE.U32 R2, R5, 0x4, R2 ;  /* 0x0000000405027825 */ /* 0x010fd000078e0002 */
[----:B-1----:R-:W3:Y:S01]  /*00b0*/  @!P0 LDG.E R0, desc[UR10][R2.64] ;  /* 0x0000000a02008981 */ /* 0x002ee2000c1e1900 */
[----:B------:R-:W0:Y:S01]  /*00c0*/  S2UR UR5, SR_CgaCtaId ;  /* 0x00000000000579c3 */ /* 0x000e220000008800 */
[----:B------:R-:W1:Y:S01]  /*00d0*/  LDCU UR9, c[0x0][0x364] ;  /* 0x00006c80ff0977ac */ /* 0x000e620008000800 */
[----:B--2---:R-:W-:Y:S01]  /*00e0*/  ISETP.NE.U32.AND P0, PT, RZ, UR6, PT ;  /* 0x00000006ff007c0c */ /* 0x004fe2000bf05070 */
[----:B------:R-:W-:-:S03]  /*00f0*/  UMOV UR4, 0x400 ;  /* 0x0000040000047882 */ /* 0x000fc60000000000 */
[----:B------:R-:W-:-:S13]  /*0100*/  ISETP.NE.AND.EX P0, PT, RZ, UR7, PT, P0 ;  /* 0x00000007ff007c0c */ /* 0x000fda000bf05300 */
[----:B------:R-:W-:Y:S01]  /*0110*/  @P0 I2FP.F32.U32 R9, R8 ;  /* 0x0000000800090245 */ /* 0x000fe20000201000 */
[----:B-1----:R-:W-:Y:S02]  /*0120*/  UISETP.GE.U32.AND UP0, UPT, UR9, 0x2, UPT ;  /* 0x000000020900788c */ /* 0x002fe4000bf06070 */
[----:B0-----:R-:W-:-:S04]  /*0130*/  ULEA UR4, UR5, UR4, 0x18 ;  /* 0x0000000405047291 */ /* 0x001fc8000f8ec0ff */
[----:B------:R-:W-:Y:S02]  /*0140*/  ULEA UR8, UR9, UR4, 0x2 ;  /* 0x0000000409087291 */ /* 0x000fe4000f8e10ff */
[----:B------:R-:W-:-:S04]  /*0150*/  LEA R7, R8, UR4, 0x2 ;  /* 0x0000000408077c11 */ /* 0x000fc8000f8e10ff */
[----:B------:R-:W-:Y:S01]  /*0160*/  LEA R4, R8, UR8, 0x2 ;  /* 0x0000000808047c11 */ /* 0x000fe2000f8e10ff */
[----:B---3--:R0:W-:Y:S04]  /*0170*/  STS [R7], R0 ;  /* 0x0000000007007388 */ /* 0x0081e80000000800 */
[----:B------:R0:W-:Y:S01]  /*0180*/  @P0 STS [R4], R9 ;  /* 0x0000000904000388 */ /* 0x0001e20000000800 */
[----:B------:R-:W-:Y:S06]  /*0190*/  BAR.SYNC.DEFER_BLOCKING 0x0 ;  /* 0x0000000000007b1d */ /* 0x000fec0000010000 */
[----:B------:R-:W-:Y:S05]  /*01a0*/  BRA.U !UP0, `(.L_x_0) ;  /* 0x0000000108c87547 */ /* 0x000fea000b800000 */
[----:B------:R-:W-:-:S05]  /*01b0*/  UMOV UR5, 0x2 ;  /* 0x0000000200057882 */ /* 0x000fca0000000000 */
.L_x_6:
[----:B------:R-:W-:-:S09]  /*01c0*/  UISETP.NE.AND UP0, UPT, UR5, URZ, UPT ;  /* 0x000000ff0500728c */ /* 0x000fd2000bf05270 */
[----:B0-2---:R-:W-:Y:S05]  /*01d0*/  BRA.U !UP0, `(.L_x_1) ;  /* 0x0000000108b07547 */ /* 0x005fea000b800000 */
[----:B------:R-:W1:Y:S01]  /*01e0*/  LDCU.64 UR12, c[0x0][0x390] ;  /* 0x00007200ff0c77ac */ /* 0x000e620008000a00 */
[----:B------:R-:W-:-:S05]  /*01f0*/  UMOV UR6, UR5 ;  /* 0x0000000500067c82 */ /* 0x000fca0008000000 */
.L_x_5:
[----:B------:R-:W-:Y:S01]  /*0200*/  UMOV UR7, UR6 ;  /* 0x0000000600077c82 */ /* 0x000fe20008000000 */
[----:B------:R-:W-:Y:S01]  /*0210*/  USHF.R.U32.HI UR6, URZ, 0x1, UR6 ;  /* 0x00000001ff067899 */ /* 0x000fe20008011606 */
[----:B------:R-:W-:Y:S05]  /*0220*/  BSSY.RECONVERGENT B0, `(.L_x_2) ;  /* 0x0000024000007945 */ /* 0x000fea0003800200 */
[----:B0-2---:R-:W-:-:S04]  /*0230*/  LOP3.LUT R9, R8, UR6, RZ, 0x3c, !PT ;  /* 0x0000000608097c12 */ /* 0x005fc8000f8e3cff */
[----:B------:R-:W-:-:S13]  /*0240*/  ISETP.GT.U32.AND P0, PT, R9, R8, PT ;  /* 0x000000080900720c */ /* 0x000fda0003f04070 */
[----:B------:R-:W-:Y:S05]  /*0250*/  @!P0 BRA `(.L_x_3) ;  /* 0x0000000000808947 */ /* 0x000fea0003800000 */
[----:B------:R-:W-:-:S13]  /*0260*/  LOP3.LUT P0, RZ, R8, UR5, RZ, 0xc0, !PT ;  /* 0x0000000508ff7c12 */ /* 0x000fda000f80c0ff */
[----:B------:R-:W-:Y:S05]  /*0270*/  @P0 BRA `(.L_x_4) ;  /* 0x0000000000400947 */ /* 0x000fea0003800000 */
[----:B------:R-:W-:Y:S01]  /*0280*/  LEA R11, R9, UR4, 0x2 ;  /* 0x00000004090b7c11 */ /* 0x000fe2000f8e10ff */
[----:B------:R-:W-:Y:S04]  /*0290*/  LDS R0, [R7] ;  /* 0x0000000007007984 */ /* 0x000fe80000000800 */
[----:B------:R-:W0:Y:S02]  /*02a0*/  LDS R6, [R11] ;  /* 0x000000000b067984 */ /* 0x000e240000000800 */
[----:B0-----:R-:W-:-:S13]  /*02b0*/  FSETP.GT.AND P0, PT, R0, R6, PT ;  /* 0x000000060000720b */ /* 0x001fda0003f04000 */
[----:B------:R-:W-:Y:S05]  /*02c0*/  @!P0 BRA `(.L_x_3) ;  /* 0x0000000000648947 */ /* 0x000fea0003800000 */
[----:B------:R2:W-:Y:S01]  /*02d0*/  STS [R7], R6 ;  /* 0x0000000607007388 */ /* 0x0005e20000000800 */
[----:B-1----:R-:W-:-:S03]  /*02e0*/  UISETP.NE.U32.AND UP0, UPT, UR12, URZ, UPT ;  /* 0x000000ff0c00728c */ /* 0x002fc6000bf05070 */
[----:B------:R2:W-:Y:S01]  /*02f0*/  STS [R11], R0 ;  /* 0x000000000b007388 */ /* 0x0005e20000000800 */
[----:B------:R-:W-:-:S09]  /*0300*/  UISETP.NE.AND.EX UP0, UPT, UR13, URZ, UPT, UP0 ;  /* 0x000000ff0d00728c */ /* 0x000fd2000bf05300 */
[----:B--2---:R-:W-:Y:S05]  /*0310*/  BRA.U !UP0, `(.L_x_3) ;  /* 0x0000000108507547 */ /* 0x004fea000b800000 */
[----:B------:R-:W-:Y:S02]  /*0320*/  LEA R0, R9, UR8, 0x2 ;  /* 0x0000000809007c11 */ /* 0x000fe4000f8e10ff */
[----:B------:R-:W-:Y:S04]  /*0330*/  LDS R9, [R4] ;  /* 0x0000000004097984 */ /* 0x000fe80000000800 */
[----:B------:R-:W0:Y:S04]  /*0340*/  LDS R11, [R0] ;  /* 0x00000000000b7984 */ /* 0x000e280000000800 */
[----:B0-----:R2:W-:Y:S04]  /*0350*/  STS [R4], R11 ;  /* 0x0000000b04007388 */ /* 0x0015e80000000800 */
[----:B------:R2:W-:Y:S01]  /*0360*/  STS [R0], R9 ;  /* 0x0000000900007388 */ /* 0x0005e20000000800 */
[----:B------:R-:W-:Y:S05]  /*0370*/  BRA `(.L_x_3) ;  /* 0x0000000000387947 */ /* 0x000fea0003800000 */
.L_x_4:
[----:B------:R-:W-:Y:S01]  /*0380*/  LEA R11, R9, UR4, 0x2 ;  /* 0x00000004090b7c11 */ /* 0x000fe2000f8e10ff */
[----:B------:R-:W-:Y:S04]  /*0390*/  LDS R0, [R7] ;  /* 0x0000000007007984 */ /* 0x000fe80000000800 */
[----:B------:R-:W0:Y:S02]  /*03a0*/  LDS R10, [R11] ;  /* 0x000000000b0a7984 */ /* 0x000e240000000800 */
[----:B0-----:R-:W-:-:S13]  /*03b0*/  FSETP.GEU.AND P0, PT, R0, R10, PT ;  /* 0x0000000a0000720b */ /* 0x001fda0003f0e000 */
[----:B------:R-:W-:Y:S05]  /*03c0*/  @P0 BRA `(.L_x_3) ;  /* 0x0000000000240947 */ /* 0x000fea0003800000 */
[----:B-1----:R-:W-:Y:S01]  /*03d0*/  ISETP.NE.U32.AND P0, PT, RZ, UR12, PT ;  /* 0x0000000cff007c0c */ /* 0x002fe2000bf05070 */
[----:B------:R-:W-:Y:S03]  /*03e0*/  STS [R7], R10 ;  /* 0x0000000a07007388 */ /* 0x000fe60000000800 */
[----:B------:R-:W-:Y:S01]  /*03f0*/  ISETP.NE.AND.EX P0, PT, RZ, UR13, PT, P0 ;  /* 0x0000000dff007c0c */ /* 0x000fe2000bf05300 */
[----:B------:R-:W-:-:S12]  /*0400*/  STS [R11], R0 ;  /* 0x000000000b007388 */ /* 0x000fd80000000800 */
[----:B------:R-:W-:Y:S01]  /*0410*/  @P0 LEA R13, R9, UR8, 0x2 ;  /* 0x00000008090d0c11 */ /* 0x000fe2000f8e10ff */
[----:B------:R-:W-:Y:S04]  /*0420*/  @P0 LDS R6, [R4] ;  /* 0x0000000004060984 */ /* 0x000fe80000000800 */
[----:B------:R-:W0:Y:S04]  /*0430*/  @P0 LDS R9, [R13] ;  /* 0x000000000d090984 */ /* 0x000e280000000800 */
[----:B0-----:R0:W-:Y:S04]  /*0440*/  @P0 STS [R4], R9 ;  /* 0x0000000904000388 */ /* 0x0011e80000000800 */
[----:B------:R0:W-:Y:S02]  /*0450*/  @P0 STS [R13], R6 ;  /* 0x000000060d000388 */ /* 0x0001e40000000800 */
.L_x_3:
[----:B-1----:R-:W-:Y:S05]  /*0460*/  BSYNC.RECONVERGENT B0 ;  /* 0x0000000000007941 */ /* 0x002fea0003800200 */
.L_x_2:
[----:B------:R-:W-:Y:S01]  /*0470*/  BAR.SYNC.DEFER_BLOCKING 0x0 ;  /* 0x0000000000007b1d */ /* 0x000fe20000010000 */
[----:B------:R-:W-:-:S09]  /*0480*/  UISETP.GT.U32.AND UP0, UPT, UR7, 0x3, UPT ;  /* 0x000000030700788c */ /* 0x000fd2000bf04070 */
[----:B------:R-:W-:Y:S05]  /*0490*/  BRA.U UP0, `(.L_x_5) ;  /* 0xfffffffd00587547 */ /* 0x000fea000b83ffff */
.L_x_1:
[----:B------:R-:W-:-:S04]  /*04a0*/  USHF.L.U32 UR5, UR5, 0x1, URZ ;  /* 0x0000000105057899 */ /* 0x000fc800080006ff */
[----:B------:R-:W-:-:S09]  /*04b0*/  UISETP.GT.U32.AND UP0, UPT, UR5, UR9, UPT ;  /* 0x000000090500728c */ /* 0x000fd2000bf04070 */
[----:B------:R-:W-:Y:S05]  /*04c0*/  BRA.U !UP0, `(.L_x_6) ;  /* 0xfffffffd083c7547 */ /* 0x000fea000b83ffff */
.L_x_0:
[----:B------:R-:W1:Y:S02]  /*04d0*/  LDCU UR6, c[0x0][0x388] ;  /* 0x00007100ff0677ac */ /* 0x000e640008000800 */
[----:B-1----:R-:W-:-:S13]  /*04e0*/  ISETP.GE.AND P0, PT, R8, UR6, PT ;  /* 0x0000000608007c0c */ /* 0x002fda000bf06270 */
[----:B------:R-:W-:Y:S05]  /*04f0*/  @P0 EXIT ;  /* 0x000000000000094d */ /* 0x000fea0003800000 */
[----:B0-----:R-:W0:Y:S01]  /*0500*/  LDS R7, [R7] ;  /* 0x0000000007077984 */ /* 0x001e220000000800 */
[----:B------:R-:W1:Y:S02]  /*0510*/  LDCU.64 UR4, c[0x0][0x390] ;  /* 0x00007200ff0477ac */ /* 0x000e640008000a00 */
[----:B-1----:R-:W-:-:S04]  /*0520*/  ISETP.NE.U32.AND P0, PT, RZ, UR4, PT ;  /* 0x00000004ff007c0c */ /* 0x002fc8000bf05070 */
[----:B------:R-:W-:Y:S01]  /*0530*/  ISETP.NE.AND.EX P0, PT, RZ, UR5, PT, P0 ;  /* 0x00000005ff007c0c */ /* 0x000fe2000bf05300 */
[----:B0-----:R0:W-:-:S12]  /*0540*/  STG.E desc[UR10][R2.64], R7 ;  /* 0x0000000702007986 */ /* 0x0011d8000c10190a */
[----:B------:R-:W-:Y:S05]  /*0550*/  @!P0 EXIT ;  /* 0x000000000000894d */ /* 0x000fea0003800000 */
[----:B--2---:R-:W1:Y:S01]  /*0560*/  LDS R4, [R4] ;  /* 0x0000000004047984 */ /* 0x004e620000000800 */
[----:B0-----:R-:W0:Y:S02]  /*0570*/  LDC.64 R2, c[0x0][0x390] ;  /* 0x0000e400ff027b82 */ /* 0x001e240000000a00 */
[----:B0-----:R-:W-:Y:S01]  /*0580*/  IMAD.WIDE.U32 R2, R5, 0x4, R2 ;  /* 0x0000000405027825 */ /* 0x001fe200078e0002 */
[----:B-1----:R-:W0:Y:S04]  /*0590*/  F2I.TRUNC.NTZ R7, R4 ;  /* 0x0000000400077305 */ /* 0x002e28000020f100 */
[----:B0-----:R-:W-:Y:S01]  /*05a0*/  STG.E desc[UR10][R2.64], R7 ;  /* 0x0000000702007986 */ /* 0x001fe2000c10190a */
[----:B------:R-:W-:Y:S05]  /*05b0*/  EXIT ;  /* 0x000000000000794d */ /* 0x000fea0003800000 */
.L_x_7:
[----:B------:R-:W-:-:S00]  /*05c0*/  BRA `(.L_x_7) ;  /* 0xfffffffc00fc7947 */ /* 0x000fc0000383ffff */
[----:B------:R-:W-:-:S00]  /*05d0*/  NOP ;  /* 0x0000000000007918 */ /* 0x000fc00000000000 */
        /* <DEDUP_REMOVED lines=10> */
.L_x_8:


//--------------------- .nv.shared._Z18sortBitonic_kernelPfiPi --------------------------
	.section	.nv.shared._Z18sortBitonic_kernelPfiPi,"aw",@nobits
	.sectionflags	@""
	.align	16
	.zero		1024


//--------------------- .nv.shared.reserved.0     --------------------------
	.section	.nv.shared.reserved.0,"aw",@nobits
	.weak		__nv_reservedSMEM_offset_0_alias
	.size		__nv_reservedSMEM_offset_0_alias, 0, 64
	.other		__nv_reservedSMEM_offset_0_alias,@"STO_CUDA_RESERVED_SHARED STV_DEFAULT"
__nv_reservedSMEM_offset_0_alias:
	.zero		0
	.zero		64


//--------------------- .nv.constant0._Z18sortBitonic_kernelPfiPi --------------------------
	.section	.nv.constant0._Z18sortBitonic_kernelPfiPi,"a",@progbits
	.sectionflags	@""
	.align	4
.nv.constant0._Z18sortBitonic_kernelPfiPi:
	.zero		920


//--------------------- SYMBOLS --------------------------

	.type		.nv.reservedSmem.offset0,@object
	.size		.nv.reservedSmem.offset0,0x4
	.type		.nv.reservedSmem.cap,@object
	.size		.nv.reservedSmem.cap,0x4
